	.headerflags	@"EF_CUDA_TEXMODE_UNIFIED EF_CUDA_64BIT_ADDRESS EF_CUDA_ACCELERATORS EF_CUDA_SM90 EF_CUDA_VIRTUAL_SM(EF_CUDA_SM90)"
	.elftype	@"ET_EXEC"


//--------------------- .nv.info                  --------------------------
	.section	.nv.info,"",@"SHT_CUDA_INFO"
	.align	4


	//----- nvinfo : EIATTR_REGCOUNT
	.align		4
        /*0000*/ 	.byte	0x04, 0x2f
        /*0002*/ 	.short	(.L_3 - .L_2)
	.align		4
.L_2:
        /*0004*/ 	.word	index@(triton_poi_fused__native_batch_norm_legit_no_training_hardtanh_0)
        /*0008*/ 	.word	0x00000016


	//----- nvinfo : EIATTR_MIN_STACK_SIZE
	.align		4
.L_3:
        /*000c*/ 	.byte	0x04, 0x12
        /*000e*/ 	.short	(.L_5 - .L_4)
	.align		4
.L_4:
        /*0010*/ 	.word	index@(triton_poi_fused__native_batch_norm_legit_no_training_hardtanh_0)
        /*0014*/ 	.word	0x00000000


	//----- nvinfo : EIATTR_FRAME_SIZE
	.align		4
.L_5:
        /*0018*/ 	.byte	0x04, 0x11
        /*001a*/ 	.short	(.L_7 - .L_6)
	.align		4
.L_6:
        /*001c*/ 	.word	index@(triton_poi_fused__native_batch_norm_legit_no_training_hardtanh_0)
        /*0020*/ 	.word	0x00000000


	//----- nvinfo : EIATTR_MIN_STACK_SIZE
	.align		4
.L_7:
        /*0024*/ 	.byte	0x04, 0x12
        /*0026*/ 	.short	(.L_9 - .L_8)
	.align		4
.L_8:
        /*0028*/ 	.word	index@(triton_poi_fused__native_batch_norm_legit_no_training_hardtanh_0)
        /*002c*/ 	.word	0x00000000
.L_9:


//--------------------- .nv.info.triton_poi_fused__native_batch_norm_legit_no_training_hardtanh_0 --------------------------
	.section	.nv.info.triton_poi_fused__native_batch_norm_legit_no_training_hardtanh_0,"",@"SHT_CUDA_INFO"
	.sectionflags	@""
	.align	4


	//----- nvinfo : EIATTR_CUDA_API_VERSION
	.align		4
        /*0000*/ 	.byte	0x04, 0x37
        /*0002*/ 	.short	(.L_11 - .L_10)
.L_10:
        /*0004*/ 	.word	0x0000007c


	//----- nvinfo : EIATTR_KPARAM_INFO
	.align		4
.L_11:
        /*0008*/ 	.byte	0x04, 0x17
        /*000a*/ 	.short	(.L_13 - .L_12)
.L_12:
        /*000c*/ 	.word	0x00000000
        /*0010*/ 	.short	0x0006
        /*0012*/ 	.short	0x0030
        /*0014*/ 	.byte	0x00, 0xf0, 0x11, 0x00


	//----- nvinfo : EIATTR_KPARAM_INFO
	.align		4
.L_13:
        /*0018*/ 	.byte	0x04, 0x17
        /*001a*/ 	.short	(.L_15 - .L_14)
.L_14:
        /*001c*/ 	.word	0x00000000
        /*0020*/ 	.short	0x0005
        /*0022*/ 	.short	0x0028
        /*0024*/ 	.byte	0x00, 0xf4, 0x21, 0x00


	//----- nvinfo : EIATTR_KPARAM_INFO
	.align		4
.L_15:
        /*0028*/ 	.byte	0x04, 0x17
        /*002a*/ 	.short	(.L_17 - .L_16)
.L_16:
        /*002c*/ 	.word	0x00000000
        /*0030*/ 	.short	0x0004
        /*0032*/ 	.short	0x0020
        /*0034*/ 	.byte	0x00, 0xf4, 0x21, 0x00


	//----- nvinfo : EIATTR_KPARAM_INFO
	.align		4
.L_17:
        /*0038*/ 	.byte	0x04, 0x17
        /*003a*/ 	.short	(.L_19 - .L_18)
.L_18:
        /*003c*/ 	.word	0x00000000
        /*0040*/ 	.short	0x0003
        /*0042*/ 	.short	0x0018
        /*0044*/ 	.byte	0x00, 0xf4, 0x21, 0x00


	//----- nvinfo : EIATTR_KPARAM_INFO
	.align		4
.L_19:
        /*0048*/ 	.byte	0x04, 0x17
        /*004a*/ 	.short	(.L_21 - .L_20)
.L_20:
        /*004c*/ 	.word	0x00000000
        /*0050*/ 	.short	0x0002
        /*0052*/ 	.short	0x0010
        /*0054*/ 	.byte	0x00, 0xf4, 0x21, 0x00


	//----- nvinfo : EIATTR_KPARAM_INFO
	.align		4
.L_21:
        /*0058*/ 	.byte	0x04, 0x17
        /*005a*/ 	.short	(.L_23 - .L_22)
.L_22:
        /*005c*/ 	.word	0x00000000
        /*0060*/ 	.short	0x0001
        /*0062*/ 	.short	0x0008
        /*0064*/ 	.byte	0x00, 0xf4, 0x21, 0x00


	//----- nvinfo : EIATTR_KPARAM_INFO
	.align		4
.L_23:
        /*0068*/ 	.byte	0x04, 0x17
        /*006a*/ 	.short	(.L_25 - .L_24)
.L_24:
        /*006c*/ 	.word	0x00000000
        /*0070*/ 	.short	0x0000
        /*0072*/ 	.short	0x0000
        /*0074*/ 	.byte	0x00, 0xf4, 0x21, 0x00


	//----- nvinfo : EIATTR_SPARSE_MMA_MASK
	.align		4
.L_25:
        /*0078*/ 	.byte	0x03, 0x50
        /*007a*/ 	.short	0x0000


	//----- nvinfo : EIATTR_MAXREG_COUNT
	.align		4
        /*007c*/ 	.byte	0x03, 0x1b
        /*007e*/ 	.short	0x00ff


	//----- nvinfo : EIATTR_EXIT_INSTR_OFFSETS
	.align		4
        /*0080*/ 	.byte	0x04, 0x1c
        /*0082*/ 	.short	(.L_27 - .L_26)


	//   ....[0]....
.L_26:
        /*0084*/ 	.word	0x000004e0


	//   ....[1]....
        /*0088*/ 	.word	0x00000500


	//----- nvinfo : EIATTR_REQNTID
	.align		4
.L_27:
        /*008c*/ 	.byte	0x04, 0x10
        /*008e*/ 	.short	(.L_29 - .L_28)
.L_28:
        /*0090*/ 	.word	0x00000080
        /*0094*/ 	.word	0x00000001
        /*0098*/ 	.word	0x00000001


	//----- nvinfo : EIATTR_CBANK_PARAM_SIZE
	.align		4
.L_29:
        /*009c*/ 	.byte	0x03, 0x19
        /*009e*/ 	.short	0x0034


	//----- nvinfo : EIATTR_PARAM_CBANK
	.align		4
        /*00a0*/ 	.byte	0x04, 0x0a
        /*00a2*/ 	.short	(.L_31 - .L_30)
	.align		4
.L_30:
        /*00a4*/ 	.word	index@(.nv.constant0.triton_poi_fused__native_batch_norm_legit_no_training_hardtanh_0)
        /*00a8*/ 	.short	0x0210
        /*00aa*/ 	.short	0x0034


	//----- nvinfo : EIATTR_SW_WAR
	.align		4
.L_31:
        /*00ac*/ 	.byte	0x04, 0x36
        /*00ae*/ 	.short	(.L_33 - .L_32)
.L_32:
        /*00b0*/ 	.word	0x00000008
.L_33:


//--------------------- .nv.callgraph             --------------------------
	.section	.nv.callgraph,"",@"SHT_CUDA_CALLGRAPH"
	.align	4
	.sectionentsize	8
	.align		4
        /*0000*/ 	.word	0x00000000
	.align		4
        /*0004*/ 	.word	0xffffffff
	.align		4
        /*0008*/ 	.word	0x00000000
	.align		4
        /*000c*/ 	.word	0xfffffffe
	.align		4
        /*0010*/ 	.word	0x00000000
	.align		4
        /*0014*/ 	.word	0xfffffffd
	.align		4
        /*0018*/ 	.word	0x00000000
	.align		4
        /*001c*/ 	.word	0xfffffffc


//--------------------- .nv.constant4             --------------------------
	.section	.nv.constant4,"a",@progbits
	.align	8
	.align		8
.nv.constant4:
        /*0000*/ 	.dword	_$_str
	.align		8
        /*0008*/ 	.dword	_$_str_$_2


//--------------------- .text.triton_poi_fused__native_batch_norm_legit_no_training_hardtanh_0 --------------------------
	.section	.text.triton_poi_fused__native_batch_norm_legit_no_training_hardtanh_0,"ax",@progbits
	.align	128
        .global         triton_poi_fused__native_batch_norm_legit_no_training_hardtanh_0
        .type           triton_poi_fused__native_batch_norm_legit_no_training_hardtanh_0,@function
        .size           triton_poi_fused__native_batch_norm_legit_no_training_hardtanh_0,(.L_x_1 - triton_poi_fused__native_batch_norm_legit_no_training_hardtanh_0)
        .other          triton_poi_fused__native_batch_norm_legit_no_training_hardtanh_0,@"STO_CUDA_ENTRY STV_DEFAULT"
triton_poi_fused__native_batch_norm_legit_no_training_hardtanh_0:
.text.triton_poi_fused__native_batch_norm_legit_no_training_hardtanh_0:
[----:B------:R-:W0:Y:S01]  /*0000*/  LDC R1, c[0x0][0x28] ;  /* 0x00000a00ff017b82 */ /* 0x000e220000000800 */
[----:B------:R-:W1:Y:S07]  /*0010*/  S2R R0, SR_TID.X ;  /* 0x0000000000007919 */ /* 0x000e6e0000002100 */
[----:B------:R-:W2:Y:S01]  /*0020*/  LDC.64 R8, c[0x0][0x220] ;  /* 0x00008800ff087b82 */ /* 0x000ea20000000a00 */
[----:B------:R-:W-:Y:S01]  /*0030*/  ULDC.64 UR4, c[0x0][0x208] ;  /* 0x0000820000047ab9 */ /* 0x000fe20000000a00 */
[----:B------:R-:W3:Y:S06]  /*0040*/  S2R R5, SR_CTAID.X ;  /* 0x0000000000057919 */ /* 0x000eec0000002500 */
[----:B------:R-:W4:Y:S08]  /*0050*/  LDC.64 R14, c[0x0][0x218] ;  /* 0x00008600ff0e7b82 */ /* 0x000f300000000a00 */
[----:B------:R-:W5:Y:S08]  /*0060*/  LDC.64 R12, c[0x0][0x210] ;  /* 0x00008400ff0c7b82 */ /* 0x000f700000000a00 */
[----:B------:R-:W4:Y:S01]  /*0070*/  LDC.64 R16, c[0x0][0x228] ;  /* 0x00008a00ff107b82 */ /* 0x000f220000000a00 */
[----:B-1----:R-:W-:-:S07]  /*0080*/  IMAD.SHL.U32 R0, R0, 0x2, RZ ;  /* 0x0000000200007824 */ /* 0x002fce00078e00ff */
[----:B------:R-:W1:Y:S01]  /*0090*/  LDC.64 R18, c[0x0][0x230] ;  /* 0x00008c00ff127b82 */ /* 0x000e620000000a00 */
[----:B---3--:R-:W-:Y:S02]  /*00a0*/  SHF.R.S32.HI R3, RZ, 0x17, R5 ;  /* 0x00000017ff037819 */ /* 0x008fe40000011405 */
[----:B------:R-:W-:Y:S02]  /*00b0*/  LOP3.LUT R0, R0, 0xfe, RZ, 0xc0, !PT ;  /* 0x000000fe00007812 */ /* 0x000fe400078ec0ff */
[----:B------:R-:W-:-:S03]  /*00c0*/  SGXT R3, R3, 0x1 ;  /* 0x000000010303781a */ /* 0x000fc60000000200 */
[----:B------:R-:W-:Y:S01]  /*00d0*/  IMAD R0, R5, 0x100, R0 ;  /* 0x0000010005007824 */ /* 0x000fe200078e0200 */
[----:B------:R-:W-:-:S04]  /*00e0*/  CS2R R4, SRZ ;  /* 0x0000000000047805 */ /* 0x000fc8000001ff00 */
[----:B------:R-:W-:Y:S02]  /*00f0*/  LEA.HI R3, R3, R0, RZ, 0x4 ;  /* 0x0000000003037211 */ /* 0x000fe400078f20ff */
[----:B------:R-:W-:Y:S02]  /*0100*/  ISETP.GE.AND P0, PT, R0, 0x200, PT ;  /* 0x000002000000780c */ /* 0x000fe40003f06270 */
[----:B------:R-:W-:-:S04]  /*0110*/  SHF.R.S32.HI R3, RZ, 0x4, R3 ;  /* 0x00000004ff037819 */ /* 0x000fc80000011403 */
[----:B------:R-:W-:-:S04]  /*0120*/  LEA.HI R2, R3, R3, RZ, 0x3 ;  /* 0x0000000303027211 */ /* 0x000fc800078f18ff */
[----:B------:R-:W-:-:S05]  /*0130*/  LOP3.LUT R2, R2, 0xfffffff8, RZ, 0xc0, !PT ;  /* 0xfffffff802027812 */ /* 0x000fca00078ec0ff */
[----:B------:R-:W-:-:S04]  /*0140*/  IMAD.IADD R11, R3, 0x1, -R2 ;  /* 0x00000001030b7824 */ /* 0x000fc800078e0a02 */
[----:B--2---:R-:W-:-:S05]  /*0150*/  IMAD.WIDE R8, R11, 0x4, R8 ;  /* 0x000000040b087825 */ /* 0x004fca00078e0208 */
[----:B------:R-:W2:Y:S04]  /*0160*/  @!P0 LDG.E.EL R4, desc[UR4][R8.64] ;  /* 0x0000000408048981 */ /* 0x000ea8000c2e1900 */
[----:B------:R3:W2:Y:S01]  /*0170*/  @!P0 LDG.E.EL R5, desc[UR4][R8.64] ;  /* 0x0000000408058981 */ /* 0x0006a2000c2e1900 */
[----:B------:R-:W-:Y:S02]  /*0180*/  CS2R R6, SRZ ;  /* 0x0000000000067805 */ /* 0x000fe4000001ff00 */
[----:B------:R-:W-:Y:S01]  /*0190*/  CS2R R2, SRZ ;  /* 0x0000000000027805 */ /* 0x000fe2000001ff00 */
[----:B----4-:R-:W-:-:S04]  /*01a0*/  IMAD.WIDE R14, R11, 0x4, R14 ;  /* 0x000000040b0e7825 */ /* 0x010fc800078e020e */
[----:B-----5:R-:W-:Y:S01]  /*01b0*/  IMAD.WIDE R12, R0, 0x4, R12 ;  /* 0x00000004000c7825 */ /* 0x020fe200078e020c */
[----:B------:R-:W4:Y:S01]  /*01c0*/  @!P0 LDG.E.EL R7, desc[UR4][R14.64] ;  /* 0x000000040e078981 */ /* 0x000f22000c2e1900 */
[----:B---3--:R-:W-:Y:S02]  /*01d0*/  CS2R R8, SRZ ;  /* 0x0000000000087805 */ /* 0x008fe4000001ff00 */
[C---:B0-----:R-:W-:Y:S01]  /*01e0*/  IMAD.WIDE R16, R11.reuse, 0x4, R16 ;  /* 0x000000040b107825 */ /* 0x041fe200078e0210 */
[----:B------:R-:W3:Y:S03]  /*01f0*/  @!P0 LDG.E.EL R6, desc[UR4][R14.64] ;  /* 0x000000040e068981 */ /* 0x000ee6000c2e1900 */
[----:B-1----:R-:W-:Y:S01]  /*0200*/  IMAD.WIDE R18, R11, 0x4, R18 ;  /* 0x000000040b127825 */ /* 0x002fe200078e0212 */
[----:B------:R0:W4:Y:S01]  /*0210*/  @!P0 LDG.E.64 R2, desc[UR4][R12.64] ;  /* 0x000000040c028981 */ /* 0x000122000c1e1b00 */
[----:B------:R-:W-:-:S03]  /*0220*/  CS2R R10, SRZ ;  /* 0x00000000000a7805 */ /* 0x000fc6000001ff00 */
[----:B------:R-:W5:Y:S04]  /*0230*/  @!P0 LDG.E.EL R8, desc[UR4][R16.64] ;  /* 0x0000000410088981 */ /* 0x000f68000c2e1900 */
[----:B------:R-:W3:Y:S04]  /*0240*/  @!P0 LDG.E.EL R11, desc[UR4][R16.64] ;  /* 0x00000004100b8981 */ /* 0x000ee8000c2e1900 */
[----:B------:R-:W3:Y:S04]  /*0250*/  @!P0 LDG.E.EL R10, desc[UR4][R18.64] ;  /* 0x00000004120a8981 */ /* 0x000ee8000c2e1900 */
[----:B------:R-:W5:Y:S01]  /*0260*/  @!P0 LDG.E.EL R9, desc[UR4][R18.64] ;  /* 0x0000000412098981 */ /* 0x000f62000c2e1900 */
[----:B--2---:R-:W-:Y:S01]  /*0270*/  FADD R4, R4, 9.9999997473787516356e-06 ;  /* 0x3727c5ac04047421 */ /* 0x004fe20000000000 */
[----:B------:R-:W-:-:S03]  /*0280*/  FADD R5, R5, 9.9999997473787516356e-06 ;  /* 0x3727c5ac05057421 */ /* 0x000fc60000000000 */
[----:B0-----:R-:W0:Y:S08]  /*0290*/  MUFU.SQRT R12, R4 ;  /* 0x00000004000c7308 */ /* 0x001e300000002000 */
[----:B------:R-:W1:Y:S01]  /*02a0*/  MUFU.SQRT R13, R5 ;  /* 0x00000005000d7308 */ /* 0x000e620000002000 */
[C---:B0-----:R-:W-:Y:S02]  /*02b0*/  FSETP.GT.AND P1, PT, R12.reuse, 8.50705917302346158658e+37, PT ;  /* 0x7e8000000c00780b */ /* 0x041fe40003f24000 */
[----:B------:R-:W-:-:S02]  /*02c0*/  FSETP.GEU.AND P3, PT, R12, 1.175494350822287508e-38, PT ;  /* 0x008000000c00780b */ /* 0x000fc40003f6e000 */
[C---:B-1----:R-:W-:Y:S02]  /*02d0*/  FSETP.GT.AND P2, PT, R13.reuse, 8.50705917302346158658e+37, PT ;  /* 0x7e8000000d00780b */ /* 0x042fe40003f44000 */
[----:B------:R-:W-:-:S07]  /*02e0*/  FSETP.GEU.AND P4, PT, R13, 1.175494350822287508e-38, PT ;  /* 0x008000000d00780b */ /* 0x000fce0003f8e000 */
[----:B------:R-:W-:-:S04]  /*02f0*/  @P1 FMUL R12, R12, 0.25 ;  /* 0x3e8000000c0c1820 */ /* 0x000fc80000400000 */
[----:B------:R-:W-:Y:S01]  /*0300*/  @!P3 FMUL R12, R12, 16777216 ;  /* 0x4b8000000c0cb820 */ /* 0x000fe20000400000 */
[----:B------:R-:W-:-:S04]  /*0310*/  @P2 FMUL R13, R13, 0.25 ;  /* 0x3e8000000d0d2820 */ /* 0x000fc80000400000 */
[----:B------:R-:W-:Y:S01]  /*0320*/  @!P4 FMUL R13, R13, 16777216 ;  /* 0x4b8000000d0dc820 */ /* 0x000fe20000400000 */
[----:B------:R-:W0:Y:S01]  /*0330*/  MUFU.RCP R12, R12 ;  /* 0x0000000c000c7308 */ /* 0x000e220000001000 */
[----:B------:R-:W-:-:S07]  /*0340*/  IMAD.MOV.U32 R4, RZ, RZ, 0x3e800000 ;  /* 0x3e800000ff047424 */ /* 0x000fce00078e00ff */
[----:B------:R-:W1:Y:S01]  /*0350*/  MUFU.RCP R13, R13 ;  /* 0x0000000d000d7308 */ /* 0x000e620000001000 */
[C---:B------:R-:W-:Y:S02]  /*0360*/  FSEL R5, R4.reuse, 1, P1 ;  /* 0x3f80000004057808 */ /* 0x040fe40000800000 */
[----:B------:R-:W-:-:S03]  /*0370*/  FSEL R4, R4, 1, P2 ;  /* 0x3f80000004047808 */ /* 0x000fc60001000000 */
[----:B------:R-:W-:Y:S02]  /*0380*/  @!P3 FMUL R5, R5, 16777216 ;  /* 0x4b8000000505b820 */ /* 0x000fe40000400000 */
[----:B------:R-:W-:Y:S01]  /*0390*/  @!P4 FMUL R4, R4, 16777216 ;  /* 0x4b8000000404c820 */ /* 0x000fe20000400000 */
[----:B----4-:R-:W-:Y:S01]  /*03a0*/  FADD R2, -R7, R2 ;  /* 0x0000000207027221 */ /* 0x010fe20000000100 */
[----:B0-----:R-:W-:Y:S01]  /*03b0*/  FMUL R5, R12, R5 ;  /* 0x000000050c057220 */ /* 0x001fe20000400000 */
[----:B---3--:R-:W-:Y:S01]  /*03c0*/  FADD R3, -R6, R3 ;  /* 0x0000000306037221 */ /* 0x008fe20000000100 */
[----:B-1----:R-:W-:Y:S02]  /*03d0*/  FMUL R4, R13, R4 ;  /* 0x000000040d047220 */ /* 0x002fe40000400000 */
[----:B------:R-:W-:Y:S02]  /*03e0*/  FMUL R5, R2, R5 ;  /* 0x0000000502057220 */ /* 0x000fe40000400000 */
[----:B------:R-:W-:-:S02]  /*03f0*/  FMUL R4, R3, R4 ;  /* 0x0000000403047220 */ /* 0x000fc40000400000 */
[----:B------:R-:W-:Y:S01]  /*0400*/  FFMA R5, R5, R11, R10 ;  /* 0x0000000b05057223 */ /* 0x000fe2000000000a */
[----:B------:R-:W0:Y:S01]  /*0410*/  LDC.64 R2, c[0x0][0x238] ;  /* 0x00008e00ff027b82 */ /* 0x000e220000000a00 */
[----:B-----5:R-:W-:-:S03]  /*0420*/  FFMA R4, R4, R8, R9 ;  /* 0x0000000804047223 */ /* 0x020fc60000000009 */
[C---:B------:R-:W-:Y:S02]  /*0430*/  FSETP.GTU.AND P1, PT, R5.reuse, RZ, PT ;  /* 0x000000ff0500720b */ /* 0x040fe40003f2c000 */
[C---:B------:R-:W-:Y:S02]  /*0440*/  FSETP.GTU.AND P2, PT, R4.reuse, RZ, PT ;  /* 0x000000ff0400720b */ /* 0x040fe40003f4c000 */
[----:B------:R-:W-:Y:S02]  /*0450*/  FSEL R6, R5, RZ, P1 ;  /* 0x000000ff05067208 */ /* 0x000fe40000800000 */
[----:B------:R-:W-:Y:S02]  /*0460*/  FSEL R7, R4, RZ, P2 ;  /* 0x000000ff04077208 */ /* 0x000fe40001000000 */
[----:B------:R-:W-:Y:S02]  /*0470*/  FSETP.GEU.AND P3, PT, R6, 6, PT ;  /* 0x40c000000600780b */ /* 0x000fe40003f6e000 */
[----:B------:R-:W-:-:S02]  /*0480*/  FSETP.GEU.AND P4, PT, R7, 6, PT ;  /* 0x40c000000700780b */ /* 0x000fc40003f8e000 */
[----:B------:R-:W-:Y:S02]  /*0490*/  FSETP.NAN.AND P1, PT, R6, R6, PT ;  /* 0x000000060600720b */ /* 0x000fe40003f28000 */
[----:B------:R-:W-:Y:S01]  /*04a0*/  FSETP.NAN.AND P2, PT, R7, R7, PT ;  /* 0x000000070700720b */ /* 0x000fe20003f48000 */
[----:B0-----:R-:W-:-:S06]  /*04b0*/  IMAD.WIDE R2, R0, 0x4, R2 ;  /* 0x0000000400027825 */ /* 0x001fcc00078e0202 */
[----:B------:R-:W-:Y:S02]  /*04c0*/  @P3 SEL R6, R6, 0x40c00000, P1 ;  /* 0x40c0000006063807 */ /* 0x000fe40000800000 */
[----:B------:R-:W-:Y:S01]  /*04d0*/  @P4 SEL R7, R7, 0x40c00000, P2 ;  /* 0x40c0000007074807 */ /* 0x000fe20001000000 */
[----:B------:R-:W-:Y:S06]  /*04e0*/  @P0 EXIT ;  /* 0x000000000000094d */ /* 0x000fec0003800000 */
[----:B------:R-:W-:Y:S01]  /*04f0*/  STG.E.64 desc[UR4][R2.64], R6 ;  /* 0x0000000602007986 */ /* 0x000fe2000c101b04 */
[----:B------:R-:W-:Y:S05]  /*0500*/  EXIT ;  /* 0x000000000000794d */ /* 0x000fea0003800000 */
.L_x_0:
[----:B------:R-:W-:-:S00]  /*0510*/  BRA `(.L_x_0) ;  /* 0xfffffffc00fc7947 */ /* 0x000fc0000383ffff */
[----:B------:R-:W-:-:S00]  /*0520*/  NOP ;  /* 0x0000000000007918 */ /* 0x000fc00000000000 */
        /* <DEDUP_REMOVED lines=13> */
.L_x_1:


//--------------------- .nv.global.init           --------------------------
	.section	.nv.global.init,"aw",@progbits
.nv.global.init:
	.type		_$_str,@object
	.size		_$_str,(_$_str_$_2 - _$_str)
_$_str:
        /*0000*/ 	.byte	0x5f, 0x5f, 0x43, 0x55, 0x44, 0x41, 0x5f, 0x46, 0x54, 0x5a, 0x00
	.type		_$_str_$_2,@object
	.size		_$_str_$_2,(.L_1 - _$_str_$_2)
_$_str_$_2:
        /*000b*/ 	.byte	0x5f, 0x5f, 0x43, 0x55, 0x44, 0x41, 0x5f, 0x50, 0x52, 0x45, 0x43, 0x5f, 0x53, 0x51, 0x52, 0x54
        /*001b*/ 	.byte	0x00
.L_1:


//--------------------- .nv.constant0.triton_poi_fused__native_batch_norm_legit_no_training_hardtanh_0 --------------------------
	.section	.nv.constant0.triton_poi_fused__native_batch_norm_legit_no_training_hardtanh_0,"a",@progbits
	.sectionflags	@""
	.align	4
.nv.constant0.triton_poi_fused__native_batch_norm_legit_no_training_hardtanh_0:
	.zero		580
